//
// Generated by NVIDIA NVVM Compiler
//
// Compiler Build ID: CL-36424714
// Cuda compilation tools, release 13.0, V13.0.88
// Based on NVVM 20.0.0
//

.version 9.0
.target sm_100
.address_size 64

	// .globl	_Z12cannonKernel6MatrixS_S_

.visible .entry _Z12cannonKernel6MatrixS_S_(
	.param .align 8 .b8 _Z12cannonKernel6MatrixS_S__param_0[24],
	.param .align 8 .b8 _Z12cannonKernel6MatrixS_S__param_1[24],
	.param .align 8 .b8 _Z12cannonKernel6MatrixS_S__param_2[24]
)
{
	.reg .pred 	%p<11>;
	.reg .b32 	%r<138>;
	.reg .b64 	%rd<47>;

	ld.param.u64 	%rd8, [_Z12cannonKernel6MatrixS_S__param_1+16];
	ld.param.u32 	%r53, [_Z12cannonKernel6MatrixS_S__param_1+8];
	ld.param.u32 	%r6, [_Z12cannonKernel6MatrixS_S__param_0+8];
	ld.param.u64 	%rd9, [_Z12cannonKernel6MatrixS_S__param_0+16];
	ld.param.u32 	%r2, [_Z12cannonKernel6MatrixS_S__param_2+8];
	ld.param.u64 	%rd10, [_Z12cannonKernel6MatrixS_S__param_2+16];
	mov.u32 	%r55, %ctaid.y;
	mov.u32 	%r1, %ctaid.x;
	cvta.to.global.u64 	%rd1, %rd10;
	mov.u32 	%r3, %ntid.x;
	mad.lo.s32 	%r56, %r2, %r55, %r1;
	mul.lo.s32 	%r57, %r56, %r3;
	cvt.u64.u32 	%rd2, %r57;
	mov.u32 	%r4, %tid.x;
	add.s32 	%r58, %r1, %r55;
	mov.u32 	%r59, %nctaid.y;
	rem.u32 	%r122, %r58, %r59;
	cvta.to.global.u64 	%rd3, %rd9;
	mul.lo.s32 	%r7, %r6, %r55;
	mov.u32 	%r8, %nctaid.x;
	rem.u32 	%r121, %r58, %r8;
	and.b32  	%r11, %r3, 7;
	add.s32 	%r12, %r11, -1;
	and.b32  	%r13, %r3, 3;
	and.b32  	%r14, %r3, 2040;
	and.b32  	%r15, %r3, 1;
	and.b32  	%r60, %r3, -8;
	neg.s32 	%r16, %r60;
	shl.b32 	%r17, %r53, 3;
	mov.b32 	%r120, 0;
	mul.wide.s32 	%rd41, %r53, 4;
$L__BB0_1:
	add.s32 	%r62, %r122, %r7;
	mul.lo.s32 	%r63, %r62, %r3;
	mul.wide.u32 	%rd11, %r63, 4;
	add.s64 	%rd4, %rd3, %rd11;
	mad.lo.s32 	%r64, %r121, %r53, %r1;
	mul.lo.s32 	%r65, %r64, %r3;
	cvta.to.global.u64 	%rd12, %rd8;
	mul.wide.u32 	%rd13, %r65, 4;
	add.s64 	%rd5, %rd12, %rd13;
	add.s64 	%rd6, %rd4, 16;
	mov.b32 	%r123, 0;
$L__BB0_2:
	setp.lt.u32 	%p1, %r3, 8;
	mad.lo.s32 	%r68, %r123, %r2, %r4;
	cvt.s64.s32 	%rd14, %r68;
	add.s64 	%rd15, %rd14, %rd2;
	shl.b64 	%rd16, %rd15, 2;
	add.s64 	%rd7, %rd1, %rd16;
	ld.global.u32 	%r137, [%rd7];
	mul.lo.s32 	%r23, %r123, %r6;
	mov.b32 	%r132, 0;
	@%p1 bra 	$L__BB0_5;
	mov.u32 	%r124, %r23;
	mov.u32 	%r125, %r4;
	mov.u32 	%r126, %r16;
$L__BB0_4:
	.pragma "nounroll";
	mul.wide.s32 	%rd17, %r124, 4;
	add.s64 	%rd18, %rd6, %rd17;
	ld.global.u32 	%r69, [%rd18+-16];
	mul.wide.s32 	%rd19, %r125, 4;
	add.s64 	%rd20, %rd5, %rd19;
	ld.global.u32 	%r70, [%rd20];
	mad.lo.s32 	%r71, %r70, %r69, %r137;
	ld.global.u32 	%r72, [%rd18+-12];
	mul.wide.s32 	%rd21, %r53, 4;
	add.s64 	%rd22, %rd20, %rd21;
	ld.global.u32 	%r73, [%rd22];
	mad.lo.s32 	%r74, %r73, %r72, %r71;
	ld.global.u32 	%r75, [%rd18+-8];
	add.s64 	%rd23, %rd22, %rd21;
	ld.global.u32 	%r76, [%rd23];
	mad.lo.s32 	%r77, %r76, %r75, %r74;
	ld.global.u32 	%r78, [%rd18+-4];
	add.s64 	%rd24, %rd23, %rd21;
	ld.global.u32 	%r79, [%rd24];
	mad.lo.s32 	%r80, %r79, %r78, %r77;
	ld.global.u32 	%r81, [%rd18];
	add.s64 	%rd25, %rd24, %rd21;
	ld.global.u32 	%r82, [%rd25];
	mad.lo.s32 	%r83, %r82, %r81, %r80;
	ld.global.u32 	%r84, [%rd18+4];
	add.s64 	%rd26, %rd25, %rd21;
	ld.global.u32 	%r85, [%rd26];
	mad.lo.s32 	%r86, %r85, %r84, %r83;
	ld.global.u32 	%r87, [%rd18+8];
	add.s64 	%rd27, %rd26, %rd21;
	ld.global.u32 	%r88, [%rd27];
	mad.lo.s32 	%r89, %r88, %r87, %r86;
	ld.global.u32 	%r90, [%rd18+12];
	add.s64 	%rd28, %rd27, %rd21;
	ld.global.u32 	%r91, [%rd28];
	mad.lo.s32 	%r137, %r91, %r90, %r89;
	add.s32 	%r126, %r126, 8;
	add.s32 	%r125, %r125, %r17;
	add.s32 	%r124, %r124, 8;
	setp.ne.s32 	%p2, %r126, 0;
	mov.u32 	%r132, %r14;
	@%p2 bra 	$L__BB0_4;
$L__BB0_5:
	setp.eq.s32 	%p3, %r11, 0;
	@%p3 bra 	$L__BB0_13;
	setp.lt.u32 	%p4, %r12, 3;
	@%p4 bra 	$L__BB0_8;
	add.s32 	%r93, %r132, %r23;
	mul.wide.s32 	%rd29, %r93, 4;
	add.s64 	%rd30, %rd4, %rd29;
	ld.global.u32 	%r94, [%rd30];
	mad.lo.s32 	%r95, %r132, %r53, %r4;
	mul.wide.s32 	%rd31, %r95, 4;
	add.s64 	%rd32, %rd5, %rd31;
	ld.global.u32 	%r96, [%rd32];
	mad.lo.s32 	%r97, %r96, %r94, %r137;
	ld.global.u32 	%r98, [%rd30+4];
	mul.wide.s32 	%rd33, %r53, 4;
	add.s64 	%rd34, %rd32, %rd33;
	ld.global.u32 	%r99, [%rd34];
	mad.lo.s32 	%r100, %r99, %r98, %r97;
	ld.global.u32 	%r101, [%rd30+8];
	add.s64 	%rd35, %rd34, %rd33;
	ld.global.u32 	%r102, [%rd35];
	mad.lo.s32 	%r103, %r102, %r101, %r100;
	ld.global.u32 	%r104, [%rd30+12];
	add.s64 	%rd36, %rd35, %rd33;
	ld.global.u32 	%r105, [%rd36];
	mad.lo.s32 	%r137, %r105, %r104, %r103;
	add.s32 	%r132, %r132, 4;
$L__BB0_8:
	setp.eq.s32 	%p5, %r13, 0;
	@%p5 bra 	$L__BB0_13;
	setp.eq.s32 	%p6, %r13, 1;
	@%p6 bra 	$L__BB0_11;
	add.s32 	%r107, %r132, %r23;
	mul.wide.s32 	%rd37, %r107, 4;
	add.s64 	%rd38, %rd4, %rd37;
	ld.global.u32 	%r108, [%rd38];
	mad.lo.s32 	%r109, %r132, %r53, %r4;
	mul.wide.s32 	%rd39, %r109, 4;
	add.s64 	%rd40, %rd5, %rd39;
	ld.global.u32 	%r110, [%rd40];
	mad.lo.s32 	%r111, %r110, %r108, %r137;
	ld.global.u32 	%r112, [%rd38+4];
	add.s64 	%rd42, %rd40, %rd41;
	ld.global.u32 	%r113, [%rd42];
	mad.lo.s32 	%r137, %r113, %r112, %r111;
	add.s32 	%r132, %r132, 2;
$L__BB0_11:
	setp.eq.s32 	%p7, %r15, 0;
	@%p7 bra 	$L__BB0_13;
	add.s32 	%r114, %r132, %r23;
	mul.wide.s32 	%rd43, %r114, 4;
	add.s64 	%rd44, %rd4, %rd43;
	ld.global.u32 	%r115, [%rd44];
	mad.lo.s32 	%r116, %r132, %r53, %r4;
	mul.wide.s32 	%rd45, %r116, 4;
	add.s64 	%rd46, %rd5, %rd45;
	ld.global.u32 	%r117, [%rd46];
	mad.lo.s32 	%r137, %r117, %r115, %r137;
$L__BB0_13:
	st.global.u32 	[%rd7], %r137;
	add.s32 	%r123, %r123, 1;
	setp.ne.s32 	%p8, %r123, %r3;
	@%p8 bra 	$L__BB0_2;
	add.s32 	%r118, %r122, 1;
	rem.u32 	%r122, %r118, %r8;
	add.s32 	%r119, %r121, 1;
	setp.eq.s32 	%p9, %r119, %r8;
	selp.b32 	%r121, 0, %r119, %p9;
	add.s32 	%r120, %r120, 1;
	setp.ne.s32 	%p10, %r120, %r8;
	@%p10 bra 	$L__BB0_1;
	ret;

}


// ===== COMPILED SASS (sm_100) =====

	.target	sm_100

	.elftype	@"ET_EXEC"


//--------------------- .note.nv.tkinfo           --------------------------
	.section	.note.nv.tkinfo,"",@"SHT_NOTE"
	.sectionflags	@"SHF_NOTE_NV_TKINFO"
	.tkinfo
        /*0018*/ 	.word	0x00000002
        /*0030*/ 	.string	""
        /*0030*/ 	.string	"ptxas"
        /*0030*/ 	.string	"Cuda compilation tools, release 13.0, V13.0.88"
        /*0030*/ 	.string	"Build cuda_13.0.r13.0/compiler.36424714_0"
        /*0030*/ 	.string	"-arch sm_100 -m 64 "



//--------------------- .note.nv.cuinfo           --------------------------
	.section	.note.nv.cuinfo,"",@"SHT_NOTE"
	.sectionflags	@"SHF_NOTE_NV_CUINFO"
        /*0018*/ 	.short	0x0002
        /*001a*/ 	.short	0x0064
        /*001c*/ 	.short	0x0082
	.zero		2


//--------------------- .nv.info                  --------------------------
	.section	.nv.info,"",@"SHT_CUDA_INFO"
	.align	4


	//----- nvinfo : EIATTR_REGCOUNT
	.align		4
        /*0000*/ 	.byte	0x04, 0x2f
        /*0002*/ 	.short	(.L_1 - .L_0)
	.align		4
.L_0:
        /*0004*/ 	.word	index@(_Z12cannonKernel6MatrixS_S_)
        /*0008*/ 	.word	0x00000020


	//----- nvinfo : EIATTR_FRAME_SIZE
	.align		4
.L_1:
        /*000c*/ 	.byte	0x04, 0x11
        /*000e*/ 	.short	(.L_3 - .L_2)
	.align		4
.L_2:
        /*0010*/ 	.word	index@(_Z12cannonKernel6MatrixS_S_)
        /*0014*/ 	.word	0x00000000


	//----- nvinfo : EIATTR_MIN_STACK_SIZE
	.align		4
.L_3:
        /*0018*/ 	.byte	0x04, 0x12
        /*001a*/ 	.short	(.L_5 - .L_4)
	.align		4
.L_4:
        /*001c*/ 	.word	index@(_Z12cannonKernel6MatrixS_S_)
        /*0020*/ 	.word	0x00000000
.L_5:


//--------------------- .nv.compat                --------------------------
	.section	.nv.compat,"",@"SHT_CUDA_COMPAT_INFO"
	.align	4
        /*0000*/ 	.byte	0x02, 0x09, 0x00, 0x00, 0x02, 0x02, 0x01, 0x00, 0x02, 0x05, 0x05, 0x00, 0x03, 0x07, 0x01, 0x01
        /*0010*/ 	.byte	0x02, 0x03, 0x00, 0x00, 0x02, 0x06, 0x01, 0x00, 0x04, 0x0b, 0x08, 0x00, 0x09, 0x00, 0x00, 0x00
        /*0020*/ 	.byte	0x00, 0x00, 0x00, 0x00


//--------------------- .nv.info._Z12cannonKernel6MatrixS_S_ --------------------------
	.section	.nv.info._Z12cannonKernel6MatrixS_S_,"",@"SHT_CUDA_INFO"
	.sectionflags	@""
	.align	4


	//----- nvinfo : EIATTR_CUDA_API_VERSION
	.align		4
        /*0000*/ 	.byte	0x04, 0x37
        /*0002*/ 	.short	(.L_7 - .L_6)
.L_6:
        /*0004*/ 	.word	0x00000082


	//----- nvinfo : EIATTR_KPARAM_INFO
	.align		4
.L_7:
        /*0008*/ 	.byte	0x04, 0x17
        /*000a*/ 	.short	(.L_9 - .L_8)
.L_8:
        /*000c*/ 	.word	0x00000000
        /*0010*/ 	.short	0x0002
        /*0012*/ 	.short	0x0030
        /*0014*/ 	.byte	0x00, 0xf0, 0x61, 0x00


	//----- nvinfo : EIATTR_KPARAM_INFO
	.align		4
.L_9:
        /*0018*/ 	.byte	0x04, 0x17
        /*001a*/ 	.short	(.L_11 - .L_10)
.L_10:
        /*001c*/ 	.word	0x00000000
        /*0020*/ 	.short	0x0001
        /*0022*/ 	.short	0x0018
        /*0024*/ 	.byte	0x00, 0xf0, 0x61, 0x00


	//----- nvinfo : EIATTR_KPARAM_INFO
	.align		4
.L_11:
        /*0028*/ 	.byte	0x04, 0x17
        /*002a*/ 	.short	(.L_13 - .L_12)
.L_12:
        /*002c*/ 	.word	0x00000000
        /*0030*/ 	.short	0x0000
        /*0032*/ 	.short	0x0000
        /*0034*/ 	.byte	0x00, 0xf0, 0x61, 0x00


	//----- nvinfo : EIATTR_SPARSE_MMA_MASK
	.align		4
.L_13:
        /*0038*/ 	.byte	0x03, 0x50
        /*003a*/ 	.short	0x0000


	//----- nvinfo : EIATTR_MAXREG_COUNT
	.align		4
        /*003c*/ 	.byte	0x03, 0x1b
        /*003e*/ 	.short	0x00ff


	//----- nvinfo : EIATTR_MERCURY_ISA_VERSION
	.align		4
        /*0040*/ 	.byte	0x03, 0x5f
        /*0042*/ 	.short	0x0101


	//----- nvinfo : EIATTR_VRC_CTA_INIT_COUNT
	.align		4
        /*0044*/ 	.byte	0x02, 0x4a
	.zero		1
	.zero		1


	//----- nvinfo : EIATTR_EXIT_INSTR_OFFSETS
	.align		4
        /*0048*/ 	.byte	0x04, 0x1c
        /*004a*/ 	.short	(.L_15 - .L_14)


	//   ....[0]....
.L_14:
        /*004c*/ 	.word	0x00000c70


	//----- nvinfo : EIATTR_CBANK_PARAM_SIZE
	.align		4
.L_15:
        /*0050*/ 	.byte	0x03, 0x19
        /*0052*/ 	.short	0x0048


	//----- nvinfo : EIATTR_PARAM_CBANK
	.align		4
        /*0054*/ 	.byte	0x04, 0x0a
        /*0056*/ 	.short	(.L_17 - .L_16)
	.align		4
.L_16:
        /*0058*/ 	.word	index@(.nv.constant0._Z12cannonKernel6MatrixS_S_)
        /*005c*/ 	.short	0x0380
        /*005e*/ 	.short	0x0048


	//----- nvinfo : EIATTR_SW_WAR
	.align		4
.L_17:
        /*0060*/ 	.byte	0x04, 0x36
        /*0062*/ 	.short	(.L_19 - .L_18)
.L_18:
        /*0064*/ 	.word	0x00000008
.L_19:


//--------------------- .nv.callgraph             --------------------------
	.section	.nv.callgraph,"",@"SHT_CUDA_CALLGRAPH"
	.align	4
	.sectionentsize	8
	.align		4
        /*0000*/ 	.word	0x00000000
	.align		4
        /*0004*/ 	.word	0xffffffff
	.align		4
        /*0008*/ 	.word	0x00000000
	.align		4
        /*000c*/ 	.word	0xfffffffe
	.align		4
        /*0010*/ 	.word	0x00000000
	.align		4
        /*0014*/ 	.word	0xfffffffd
	.align		4
        /*0018*/ 	.word	0x00000000
	.align		4
        /*001c*/ 	.word	0xfffffffc


//--------------------- .text._Z12cannonKernel6MatrixS_S_ --------------------------
	.section	.text._Z12cannonKernel6MatrixS_S_,"ax",@progbits
	.align	128
        .global         _Z12cannonKernel6MatrixS_S_
        .type           _Z12cannonKernel6MatrixS_S_,@function
        .size           _Z12cannonKernel6MatrixS_S_,(.L_x_7 - _Z12cannonKernel6MatrixS_S_)
        .other          _Z12cannonKernel6MatrixS_S_,@"STO_CUDA_ENTRY STV_DEFAULT"
_Z12cannonKernel6MatrixS_S_:
.text._Z12cannonKernel6MatrixS_S_:
[----:B------:R-:W-:Y:S08]  /*0000*/  LDC R1, c[0x0][0x37c] ;  /* 0x0000df00ff017b82 */ /* 0x000ff00000000800 */
[----:B------:R-:W0:Y:S01]  /*0010*/  LDC R0, c[0x0][0x360] ;  /* 0x0000d800ff007b82 */ /* 0x000e220000000800 */
[----:B------:R-:W1:Y:S07]  /*0020*/  LDCU.64 UR6, c[0x0][0x358] ;  /* 0x00006b00ff0677ac */ /* 0x000e6e0008000a00 */
[----:B------:R-:W2:Y:S08]  /*0030*/  LDC R4, c[0x0][0x374] ;  /* 0x0000dd00ff047b82 */ /* 0x000eb00000000800 */
[----:B------:R-:W3:Y:S08]  /*0040*/  LDC R2, c[0x0][0x370] ;  /* 0x0000dc00ff027b82 */ /* 0x000ef00000000800 */
[----:B------:R-:W-:Y:S01]  /*0050*/  S2UR UR5, SR_CTAID.Y ;  /* 0x00000000000579c3 */ /* 0x000fe20000002600 */
[----:B--2---:R-:W2:Y:S07]  /*0060*/  I2F.U32.RP R3, R4 ;  /* 0x0000000400037306 */ /* 0x004eae0000209000 */
[----:B------:R-:W4:Y:S01]  /*0070*/  S2UR UR8, SR_CTAID.X ;  /* 0x00000000000879c3 */ /* 0x000f220000002500 */
[----:B---3--:R-:W3:Y:S01]  /*0080*/  I2F.U32.RP R5, R2 ;  /* 0x0000000200057306 */ /* 0x008ee20000209000 */
[----:B------:R-:W-:-:S07]  /*0090*/  ISETP.NE.U32.AND P2, PT, R2, RZ, PT ;  /* 0x000000ff0200720c */ /* 0x000fce0003f45070 */
[----:B--2---:R-:W2:Y:S08]  /*00a0*/  MUFU.RCP R3, R3 ;  /* 0x0000000300037308 */ /* 0x004eb00000001000 */
[----:B---3--:R-:W3:Y:S01]  /*00b0*/  MUFU.RCP R5, R5 ;  /* 0x0000000500057308 */ /* 0x008ee20000001000 */
[----:B----4-:R-:W-:Y:S01]  /*00c0*/  UIADD3 UR4, UPT, UPT, UR5, UR8, URZ ;  /* 0x0000000805047290 */ /* 0x010fe2000fffe0ff */
[----:B--2---:R-:W-:-:S06]  /*00d0*/  IADD3 R6, PT, PT, R3, 0xffffffe, RZ ;  /* 0x0ffffffe03067810 */ /* 0x004fcc0007ffe0ff */
[----:B------:R2:W4:Y:S01]  /*00e0*/  F2I.FTZ.U32.TRUNC.NTZ R7, R6 ;  /* 0x0000000600077305 */ /* 0x000522000021f000 */
[----:B---3--:R-:W-:-:S07]  /*00f0*/  IADD3 R8, PT, PT, R5, 0xffffffe, RZ ;  /* 0x0ffffffe05087810 */ /* 0x008fce0007ffe0ff */
[----:B------:R3:W5:Y:S01]  /*0100*/  F2I.FTZ.U32.TRUNC.NTZ R9, R8 ;  /* 0x0000000800097305 */ /* 0x000762000021f000 */
[----:B--2---:R-:W-:Y:S01]  /*0110*/  HFMA2 R6, -RZ, RZ, 0, 0 ;  /* 0x00000000ff067431 */ /* 0x004fe200000001ff */
[----:B----4-:R-:W-:Y:S02]  /*0120*/  IADD3 R11, PT, PT, RZ, -R7, RZ ;  /* 0x80000007ff0b7210 */ /* 0x010fe40007ffe0ff */
[----:B---3--:R-:W-:-:S03]  /*0130*/  MOV R8, RZ ;  /* 0x000000ff00087202 */ /* 0x008fc60000000f00 */
[----:B------:R-:W-:Y:S01]  /*0140*/  IMAD R3, R11, R4, RZ ;  /* 0x000000040b037224 */ /* 0x000fe200078e02ff */
[----:B-----5:R-:W-:-:S03]  /*0150*/  IADD3 R13, PT, PT, RZ, -R9, RZ ;  /* 0x80000009ff0d7210 */ /* 0x020fc60007ffe0ff */
[----:B------:R-:W-:Y:S01]  /*0160*/  IMAD.HI.U32 R6, R7, R3, R6 ;  /* 0x0000000307067227 */ /* 0x000fe200078e0006 */
[----:B0-----:R-:W-:-:S03]  /*0170*/  LOP3.LUT R7, R0, 0x7, RZ, 0xc0, !PT ;  /* 0x0000000700077812 */ /* 0x001fc600078ec0ff */
[----:B------:R-:W-:Y:S01]  /*0180*/  IMAD R5, R13, R2, RZ ;  /* 0x000000020d057224 */ /* 0x000fe200078e02ff */
[----:B------:R-:W-:Y:S01]  /*0190*/  IADD3 R7, PT, PT, R7, -0x1, RZ ;  /* 0xffffffff07077810 */ /* 0x000fe20007ffe0ff */
[----:B------:R-:W-:-:S04]  /*01a0*/  IMAD.HI.U32 R6, R6, UR4, RZ ;  /* 0x0000000406067c27 */ /* 0x000fc8000f8e00ff */
[----:B------:R-:W-:-:S04]  /*01b0*/  IMAD.HI.U32 R8, R9, R5, R8 ;  /* 0x0000000509087227 */ /* 0x000fc800078e0008 */
[----:B------:R-:W-:Y:S02]  /*01c0*/  IMAD.MOV R5, RZ, RZ, -R6 ;  /* 0x000000ffff057224 */ /* 0x000fe400078e0a06 */
[----:B------:R-:W-:-:S04]  /*01d0*/  IMAD.HI.U32 R8, R8, UR4, RZ ;  /* 0x0000000408087c27 */ /* 0x000fc8000f8e00ff */
[----:B------:R-:W-:Y:S01]  /*01e0*/  IMAD R5, R4, R5, UR4 ;  /* 0x0000000404057e24 */ /* 0x000fe2000f8e0205 */
[----:B------:R-:W-:-:S04]  /*01f0*/  IADD3 R3, PT, PT, -R8, RZ, RZ ;  /* 0x000000ff08037210 */ /* 0x000fc80007ffe1ff */
[----:B------:R-:W-:Y:S01]  /*0200*/  ISETP.GE.U32.AND P0, PT, R5, R4, PT ;  /* 0x000000040500720c */ /* 0x000fe20003f06070 */
[----:B------:R-:W-:Y:S01]  /*0210*/  IMAD R6, R2, R3, UR4 ;  /* 0x0000000402067e24 */ /* 0x000fe2000f8e0203 */
[----:B------:R-:W0:Y:S01]  /*0220*/  LDCU UR4, c[0x0][0x3b8] ;  /* 0x00007700ff0477ac */ /* 0x000e220008000800 */
[----:B------:R-:W2:Y:S03]  /*0230*/  S2R R3, SR_TID.X ;  /* 0x0000000000037919 */ /* 0x000ea60000002100 */
[----:B------:R-:W-:-:S07]  /*0240*/  ISETP.GE.U32.AND P1, PT, R6, R2, PT ;  /* 0x000000020600720c */ /* 0x000fce0003f26070 */
[----:B------:R-:W-:-:S04]  /*0250*/  @P0 IADD3 R5, PT, PT, R5, -R4, RZ ;  /* 0x8000000405050210 */ /* 0x000fc80007ffe0ff */
[----:B------:R-:W-:Y:S02]  /*0260*/  ISETP.GE.U32.AND P0, PT, R5, R4, PT ;  /* 0x000000040500720c */ /* 0x000fe40003f06070 */
[-C--:B------:R-:W-:Y:S01]  /*0270*/  @P1 IADD3 R6, PT, PT, R6, -R2.reuse, RZ ;  /* 0x8000000206061210 */ /* 0x080fe20007ffe0ff */
[----:B0-----:R-:W-:Y:S01]  /*0280*/  UIMAD UR4, UR5, UR4, UR8 ;  /* 0x00000004050472a4 */ /* 0x001fe2000f8e0208 */
[----:B------:R-:W-:Y:S02]  /*0290*/  ISETP.NE.U32.AND P1, PT, R4, RZ, PT ;  /* 0x000000ff0400720c */ /* 0x000fe40003f25070 */
[----:B------:R-:W-:-:S07]  /*02a0*/  ISETP.GE.U32.AND P3, PT, R6, R2, PT ;  /* 0x000000020600720c */ /* 0x000fce0003f66070 */
[-C--:B------:R-:W-:Y:S02]  /*02b0*/  @P0 IADD3 R5, PT, PT, R5, -R4.reuse, RZ ;  /* 0x8000000405050210 */ /* 0x080fe40007ffe0ff */
[----:B------:R-:W-:Y:S02]  /*02c0*/  ISETP.GE.U32.AND P0, PT, R7, 0x3, PT ;  /* 0x000000030700780c */ /* 0x000fe40003f06070 */
[----:B------:R-:W-:Y:S01]  /*02d0*/  @!P1 LOP3.LUT R5, RZ, R4, RZ, 0x33, !PT ;  /* 0x00000004ff059212 */ /* 0x000fe200078e33ff */
[----:B------:R-:W-:Y:S01]  /*02e0*/  IMAD R4, R0, UR4, RZ ;  /* 0x0000000400047c24 */ /* 0x000fe2000f8e02ff */
[----:B------:R-:W-:Y:S01]  /*02f0*/  UMOV UR4, URZ ;  /* 0x000000ff00047c82 */ /* 0x000fe20008000000 */
[----:B------:R-:W-:Y:S01]  /*0300*/  @P3 IMAD.IADD R6, R6, 0x1, -R2 ;  /* 0x0000000106063824 */ /* 0x000fe200078e0a02 */
[----:B-12---:R-:W-:-:S07]  /*0310*/  @!P2 LOP3.LUT R6, RZ, R2, RZ, 0x33, !PT ;  /* 0x00000002ff06a212 */ /* 0x006fce00078e33ff */
.L_x_5:
[----:B0-----:R-:W0:Y:S08]  /*0320*/  LDC R8, c[0x0][0x388] ;  /* 0x0000e200ff087b82 */ /* 0x001e300000000800 */
[----:B------:R-:W1:Y:S08]  /*0330*/  LDC.64 R10, c[0x0][0x390] ;  /* 0x0000e400ff0a7b82 */ /* 0x000e700000000a00 */
[----:B------:R-:W2:Y:S08]  /*0340*/  LDC R9, c[0x0][0x3a0] ;  /* 0x0000e800ff097b82 */ /* 0x000eb00000000800 */
[----:B------:R-:W3:Y:S01]  /*0350*/  LDC.64 R14, c[0x0][0x3a8] ;  /* 0x0000ea00ff0e7b82 */ /* 0x000ee20000000a00 */
[----:B0-----:R-:W-:-:S04]  /*0360*/  IMAD R7, R8, UR5, R5 ;  /* 0x0000000508077c24 */ /* 0x001fc8000f8e0205 */
[----:B------:R-:W-:-:S04]  /*0370*/  IMAD R7, R7, R0, RZ ;  /* 0x0000000007077224 */ /* 0x000fc800078e02ff */
[----:B-1----:R-:W-:-:S03]  /*0380*/  IMAD.WIDE.U32 R10, R7, 0x4, R10 ;  /* 0x00000004070a7825 */ /* 0x002fc600078e000a */
[----:B------:R-:W-:Y:S01]  /*0390*/  IADD3 R12, P1, PT, R10, 0x10, RZ ;  /* 0x000000100a0c7810 */ /* 0x000fe20007f3e0ff */
[----:B--2---:R-:W-:-:S03]  /*03a0*/  IMAD R7, R6, R9, UR8 ;  /* 0x0000000806077e24 */ /* 0x004fc6000f8e0209 */
[----:B------:R-:W-:Y:S01]  /*03b0*/  IADD3.X R13, PT, PT, RZ, R11, RZ, P1, !PT ;  /* 0x0000000bff0d7210 */ /* 0x000fe20000ffe4ff */
[----:B------:R-:W-:Y:S01]  /*03c0*/  IMAD R9, R7, R0, RZ ;  /* 0x0000000007097224 */ /* 0x000fe200078e02ff */
[----:B------:R-:W-:-:S03]  /*03d0*/  MOV R7, RZ ;  /* 0x000000ff00077202 */ /* 0x000fc60000000f00 */
[----:B---3--:R-:W-:-:S07]  /*03e0*/  IMAD.WIDE.U32 R14, R9, 0x4, R14 ;  /* 0x00000004090e7825 */ /* 0x008fce00078e000e */
.L_x_4:
[----:B0-----:R-:W0:Y:S01]  /*03f0*/  LDCU UR9, c[0x0][0x3b8] ;  /* 0x00007700ff0977ac */ /* 0x001e220008000800 */
[----:B------:R-:W1:Y:S01]  /*0400*/  LDCU.64 UR10, c[0x0][0x3c0] ;  /* 0x00007800ff0a77ac */ /* 0x000e620008000a00 */
[----:B0-----:R-:W-:-:S05]  /*0410*/  IMAD R9, R7, UR9, R3 ;  /* 0x0000000907097c24 */ /* 0x001fca000f8e0203 */
[----:B------:R-:W-:-:S04]  /*0420*/  IADD3 R8, P1, PT, R4, R9, RZ ;  /* 0x0000000904087210 */ /* 0x000fc80007f3e0ff */
[----:B------:R-:W-:Y:S02]  /*0430*/  LEA.HI.X.SX32 R9, R9, RZ, 0x1, P1 ;  /* 0x000000ff09097211 */ /* 0x000fe400008f0eff */
[----:B-1----:R-:W-:-:S04]  /*0440*/  LEA R16, P1, R8, UR10, 0x2 ;  /* 0x0000000a08107c11 */ /* 0x002fc8000f8210ff */
[----:B------:R-:W-:Y:S02]  /*0450*/  LEA.HI.X R17, R8, UR11, R9, 0x2, P1 ;  /* 0x0000000b08117c11 */ /* 0x000fe400088f1409 */
[----:B------:R-:W0:Y:S01]  /*0460*/  LDC R8, c[0x0][0x388] ;  /* 0x0000e200ff087b82 */ /* 0x000e220000000800 */
[----:B------:R-:W-:Y:S02]  /*0470*/  ISETP.GE.U32.AND P2, PT, R0, 0x8, PT ;  /* 0x000000080000780c */ /* 0x000fe40003f46070 */
[----:B------:R1:W5:Y:S01]  /*0480*/  LDG.E R23, desc[UR6][R16.64] ;  /* 0x0000000610177981 */ /* 0x000362000c1e1900 */
[C---:B0-----:R-:W-:Y:S01]  /*0490*/  IMAD R9, R7.reuse, R8, RZ ;  /* 0x0000000807097224 */ /* 0x041fe200078e02ff */
[----:B------:R-:W-:Y:S01]  /*04a0*/  IADD3 R7, PT, PT, R7, 0x1, RZ ;  /* 0x0000000107077810 */ /* 0x000fe20007ffe0ff */
[----:B------:R-:W-:-:S03]  /*04b0*/  HFMA2 R8, -RZ, RZ, 0, 0 ;  /* 0x00000000ff087431 */ /* 0x000fc600000001ff */
[----:B------:R-:W-:-:S05]  /*04c0*/  ISETP.NE.AND P1, PT, R7, R0, PT ;  /* 0x000000000700720c */ /* 0x000fca0003f25270 */
[----:B-1----:R-:W-:Y:S08]  /*04d0*/  @!P2 BRA `(.L_x_0) ;  /* 0x0000000000b0a947 */ /* 0x002ff00003800000 */
[----:B------:R-:W-:Y:S01]  /*04e0*/  LOP3.LUT R26, R0, 0xfffffff8, RZ, 0xc0, !PT ;  /* 0xfffffff8001a7812 */ /* 0x000fe200078ec0ff */
[----:B------:R-:W-:Y:S01]  /*04f0*/  IMAD.MOV.U32 R27, RZ, RZ, R3 ;  /* 0x000000ffff1b7224 */ /* 0x000fe200078e0003 */
[----:B------:R-:W-:Y:S02]  /*0500*/  MOV R8, R9 ;  /* 0x0000000900087202 */ /* 0x000fe40000000f00 */
[----:B------:R-:W-:-:S07]  /*0510*/  IADD3 R26, PT, PT, -R26, RZ, RZ ;  /* 0x000000ff1a1a7210 */ /* 0x000fce0007ffe1ff */
.L_x_1:
[----:B------:R-:W-:Y:S01]  /*0520*/  IMAD.WIDE R20, R27, 0x4, R14 ;  /* 0x000000041b147825 */ /* 0x000fe200078e020e */
[----:B------:R-:W0:Y:S03]  /*0530*/  LDC R29, c[0x0][0x3a0] ;  /* 0x0000e800ff1d7b82 */ /* 0x000e260000000800 */
[----:B------:R-:W-:Y:S01]  /*0540*/  IMAD.WIDE R18, R8, 0x4, R12 ;  /* 0x0000000408127825 */ /* 0x000fe200078e020c */
[----:B------:R-:W2:Y:S04]  /*0550*/  LDG.E R24, desc[UR6][R20.64] ;  /* 0x0000000614187981 */ /* 0x000ea8000c1e1900 */
[----:B------:R-:W2:Y:S04]  /*0560*/  LDG.E R22, desc[UR6][R18.64+-0x10] ;  /* 0xfffff00612167981 */ /* 0x000ea8000c1e1900 */
[----:B------:R-:W3:Y:S01]  /*0570*/  LDG.E R25, desc[UR6][R18.64+-0xc] ;  /* 0xfffff40612197981 */ /* 0x000ee2000c1e1900 */
[----:B--2--5:R-:W-:-:S02]  /*0580*/  IMAD R24, R22, R24, R23 ;  /* 0x0000001816187224 */ /* 0x024fc400078e0217 */
[----:B0-----:R-:W-:Y:S02]  /*0590*/  IMAD.WIDE R22, R29, 0x4, R20 ;  /* 0x000000041d167825 */ /* 0x001fe400078e0214 */
[----:B------:R-:W2:Y:S04]  /*05a0*/  LDG.E R21, desc[UR6][R18.64+-0x8] ;  /* 0xfffff80612157981 */ /* 0x000ea8000c1e1900 */
[----:B------:R-:W3:Y:S02]  /*05b0*/  LDG.E R28, desc[UR6][R22.64] ;  /* 0x00000006161c7981 */ /* 0x000ee4000c1e1900 */
[----:B---3--:R-:W-:Y:S02]  /*05c0*/  IMAD R28, R25, R28, R24 ;  /* 0x0000001c191c7224 */ /* 0x008fe400078e0218 */
[----:B------:R-:W-:-:S02]  /*05d0*/  IMAD.WIDE R24, R29, 0x4, R22 ;  /* 0x000000041d187825 */ /* 0x000fc400078e0216 */
[----:B------:R-:W3:Y:S04]  /*05e0*/  LDG.E R23, desc[UR6][R18.64+-0x4] ;  /* 0xfffffc0612177981 */ /* 0x000ee8000c1e1900 */
[----:B------:R-:W2:Y:S02]  /*05f0*/  LDG.E R20, desc[UR6][R24.64] ;  /* 0x0000000618147981 */ /* 0x000ea4000c1e1900 */
[----:B--2---:R-:W-:Y:S02]  /*0600*/  IMAD R28, R21, R20, R28 ;  /* 0x00000014151c7224 */ /* 0x004fe400078e021c */
[C---:B------:R-:W-:Y:S02]  /*0610*/  IMAD.WIDE R20, R29.reuse, 0x4, R24 ;  /* 0x000000041d147825 */ /* 0x040fe400078e0218 */
[----:B------:R-:W2:Y:S04]  /*0620*/  LDG.E R25, desc[UR6][R18.64+0x4] ;  /* 0x0000040612197981 */ /* 0x000ea8000c1e1900 */
[----:B------:R0:W3:Y:S02]  /*0630*/  LDG.E R22, desc[UR6][R20.64] ;  /* 0x0000000614167981 */ /* 0x0000e4000c1e1900 */
[----:B0-----:R-:W-:-:S04]  /*0640*/  IMAD.WIDE R20, R29, 0x4, R20 ;  /* 0x000000041d147825 */ /* 0x001fc800078e0214 */
[----:B---3--:R-:W-:Y:S02]  /*0650*/  IMAD R28, R23, R22, R28 ;  /* 0x00000016171c7224 */ /* 0x008fe400078e021c */
[----:B------:R-:W3:Y:S04]  /*0660*/  LDG.E R23, desc[UR6][R18.64] ;  /* 0x0000000612177981 */ /* 0x000ee8000c1e1900 */
[----:B------:R-:W3:Y:S02]  /*0670*/  LDG.E R22, desc[UR6][R20.64] ;  /* 0x0000000614167981 */ /* 0x000ee4000c1e1900 */
[----:B---3--:R-:W-:Y:S02]  /*0680*/  IMAD R28, R23, R22, R28 ;  /* 0x00000016171c7224 */ /* 0x008fe400078e021c */
[----:B------:R-:W-:-:S02]  /*0690*/  IMAD.WIDE R22, R29, 0x4, R20 ;  /* 0x000000041d167825 */ /* 0x000fc400078e0214 */
[----:B------:R-:W3:Y:S04]  /*06a0*/  LDG.E R21, desc[UR6][R18.64+0x8] ;  /* 0x0000080612157981 */ /* 0x000ee8000c1e1900 */
[----:B------:R-:W2:Y:S01]  /*06b0*/  LDG.E R24, desc[UR6][R22.64] ;  /* 0x0000000616187981 */ /* 0x000ea2000c1e1900 */
[----:B------:R-:W-:Y:S01]  /*06c0*/  IADD3 R26, PT, PT, R26, 0x8, RZ ;  /* 0x000000081a1a7810 */ /* 0x000fe20007ffe0ff */
[----:B--2---:R-:W-:Y:S02]  /*06d0*/  IMAD R28, R25, R24, R28 ;  /* 0x00000018191c7224 */ /* 0x004fe400078e021c */
[C---:B------:R-:W-:Y:S02]  /*06e0*/  IMAD.WIDE R24, R29.reuse, 0x4, R22 ;  /* 0x000000041d187825 */ /* 0x040fe400078e0216 */
[----:B------:R-:W2:Y:S04]  /*06f0*/  LDG.E R23, desc[UR6][R18.64+0xc] ;  /* 0x00000c0612177981 */ /* 0x000ea8000c1e1900 */
[----:B------:R0:W3:Y:S02]  /*0700*/  LDG.E R20, desc[UR6][R24.64] ;  /* 0x0000000618147981 */ /* 0x0000e4000c1e1900 */
[----:B0-----:R-:W-:-:S06]  /*0710*/  IMAD.WIDE R24, R29, 0x4, R24 ;  /* 0x000000041d187825 */ /* 0x001fcc00078e0218 */
[----:B------:R-:W2:Y:S01]  /*0720*/  LDG.E R24, desc[UR6][R24.64] ;  /* 0x0000000618187981 */ /* 0x000ea2000c1e1900 */
[----:B------:R-:W-:Y:S02]  /*0730*/  ISETP.NE.AND P2, PT, R26, RZ, PT ;  /* 0x000000ff1a00720c */ /* 0x000fe40003f45270 */
[----:B------:R-:W-:Y:S02]  /*0740*/  LEA R27, R29, R27, 0x3 ;  /* 0x0000001b1d1b7211 */ /* 0x000fe400078e18ff */
[----:B------:R-:W-:Y:S01]  /*0750*/  IADD3 R8, PT, PT, R8, 0x8, RZ ;  /* 0x0000000808087810 */ /* 0x000fe20007ffe0ff */
[----:B---3--:R-:W-:-:S04]  /*0760*/  IMAD R20, R21, R20, R28 ;  /* 0x0000001415147224 */ /* 0x008fc800078e021c */
[----:B--2---:R-:W-:-:S04]  /*0770*/  IMAD R23, R23, R24, R20 ;  /* 0x0000001817177224 */ /* 0x004fc800078e0214 */
[----:B------:R-:W-:Y:S05]  /*0780*/  @P2 BRA `(.L_x_1) ;  /* 0xfffffffc00642947 */ /* 0x000fea000383ffff */
[----:B------:R-:W-:-:S07]  /*0790*/  LOP3.LUT R8, R0, 0x7f8, RZ, 0xc0, !PT ;  /* 0x000007f800087812 */ /* 0x000fce00078ec0ff */
.L_x_0:
[----:B------:R-:W-:-:S04]  /*07a0*/  LOP3.LUT R18, R0, 0x7, RZ, 0xc0, !PT ;  /* 0x0000000700127812 */ /* 0x000fc800078ec0ff */
[----:B------:R-:W-:-:S13]  /*07b0*/  ISETP.NE.AND P2, PT, R18, RZ, PT ;  /* 0x000000ff1200720c */ /* 0x000fda0003f45270 */
[----:B------:R-:W-:Y:S05]  /*07c0*/  @!P2 BRA `(.L_x_2) ;  /* 0x0000000000c0a947 */ /* 0x000fea0003800000 */
[----:B------:R-:W-:Y:S05]  /*07d0*/  @!P0 BRA `(.L_x_3) ;  /* 0x0000000000548947 */ /* 0x000fea0003800000 */
[----:B------:R-:W0:Y:S01]  /*07e0*/  LDC R29, c[0x0][0x3a0] ;  /* 0x0000e800ff1d7b82 */ /* 0x000e220000000800 */
[----:B------:R-:W-:-:S05]  /*07f0*/  IADD3 R21, PT, PT, R9, R8, RZ ;  /* 0x0000000809157210 */ /* 0x000fca0007ffe0ff */
[----:B------:R-:W-:-:S05]  /*0800*/  IMAD.WIDE R20, R21, 0x4, R10 ;  /* 0x0000000415147825 */ /* 0x000fca00078e020a */
[----:B------:R-:W2:Y:S01]  /*0810*/  LDG.E R22, desc[UR6][R20.64] ;  /* 0x0000000614167981 */ /* 0x000ea2000c1e1900 */
[----:B0-----:R-:W-:-:S04]  /*0820*/  IMAD R27, R8, R29, R3 ;  /* 0x0000001d081b7224 */ /* 0x001fc800078e0203 */
[----:B------:R-:W-:-:S05]  /*0830*/  IMAD.WIDE R26, R27, 0x4, R14 ;  /* 0x000000041b1a7825 */ /* 0x000fca00078e020e */
[----:B------:R-:W2:Y:S01]  /*0840*/  LDG.E R24, desc[UR6][R26.64] ;  /* 0x000000061a187981 */ /* 0x000ea2000c1e1900 */
[----:B------:R-:W-:-:S03]  /*0850*/  IMAD.WIDE R18, R29, 0x4, R26 ;  /* 0x000000041d127825 */ /* 0x000fc600078e021a */
[----:B------:R-:W3:Y:S01]  /*0860*/  LDG.E R26, desc[UR6][R20.64+0xc] ;  /* 0x00000c06141a7981 */ /* 0x000ee2000c1e1900 */
[----:B--2--5:R-:W-:Y:S02]  /*0870*/  IMAD R23, R22, R24, R23 ;  /* 0x0000001816177224 */ /* 0x024fe400078e0217 */
[C---:B------:R-:W-:Y:S01]  /*0880*/  IMAD.WIDE R24, R29.reuse, 0x4, R18 ;  /* 0x000000041d187825 */ /* 0x040fe200078e0212 */
[----:B------:R-:W2:Y:S04]  /*0890*/  LDG.E R22, desc[UR6][R20.64+0x8] ;  /* 0x0000080614167981 */ /* 0x000ea8000c1e1900 */
[----:B------:R-:W4:Y:S01]  /*08a0*/  LDG.E R19, desc[UR6][R18.64] ;  /* 0x0000000612137981 */ /* 0x000f22000c1e1900 */
[----:B------:R-:W-:-:S03]  /*08b0*/  IMAD.WIDE R28, R29, 0x4, R24 ;  /* 0x000000041d1c7825 */ /* 0x000fc600078e0218 */
[----:B------:R-:W2:Y:S04]  /*08c0*/  LDG.E R24, desc[UR6][R24.64] ;  /* 0x0000000618187981 */ /* 0x000ea8000c1e1900 */
[----:B------:R-:W3:Y:S04]  /*08d0*/  LDG.E R28, desc[UR6][R28.64] ;  /* 0x000000061c1c7981 */ /* 0x000ee8000c1e1900 */
[----:B------:R-:W4:Y:S01]  /*08e0*/  LDG.E R18, desc[UR6][R20.64+0x4] ;  /* 0x0000040614127981 */ /* 0x000f22000c1e1900 */
[----:B------:R-:W-:Y:S02]  /*08f0*/  VIADD R8, R8, 0x4 ;  /* 0x0000000408087836 */ /* 0x000fe40000000000 */
[----:B----4-:R-:W-:-:S04]  /*0900*/  IMAD R23, R18, R19, R23 ;  /* 0x0000001312177224 */ /* 0x010fc800078e0217 */
[----:B--2---:R-:W-:-:S04]  /*0910*/  IMAD R23, R22, R24, R23 ;  /* 0x0000001816177224 */ /* 0x004fc800078e0217 */
[----:B---3--:R-:W-:-:S07]  /*0920*/  IMAD R23, R26, R28, R23 ;  /* 0x0000001c1a177224 */ /* 0x008fce00078e0217 */
.L_x_3:
[----:B------:R-:W-:-:S04]  /*0930*/  LOP3.LUT R18, R0, 0x3, RZ, 0xc0, !PT ;  /* 0x0000000300127812 */ /* 0x000fc800078ec0ff */
[----:B------:R-:W-:-:S13]  /*0940*/  ISETP.NE.AND P2, PT, R18, RZ, PT ;  /* 0x000000ff1200720c */ /* 0x000fda0003f45270 */
[----:B------:R-:W-:Y:S05]  /*0950*/  @!P2 BRA `(.L_x_2) ;  /* 0x00000000005ca947 */ /* 0x000fea0003800000 */
[----:B------:R-:W-:Y:S02]  /*0960*/  ISETP.NE.AND P2, PT, R18, 0x1, PT ;  /* 0x000000011200780c */ /* 0x000fe40003f45270 */
[----:B------:R-:W-:-:S11]  /*0970*/  LOP3.LUT P3, RZ, R0, 0x1, RZ, 0xc0, !PT ;  /* 0x0000000100ff7812 */ /* 0x000fd6000786c0ff */
[----:B------:R-:W0:Y:S01]  /*0980*/  @P2 LDC R21, c[0x0][0x3a0] ;  /* 0x0000e800ff152b82 */ /* 0x000e220000000800 */
[----:B------:R-:W-:-:S05]  /*0990*/  @P2 IADD3 R25, PT, PT, R9, R8, RZ ;  /* 0x0000000809192210 */ /* 0x000fca0007ffe0ff */
[----:B------:R-:W-:Y:S02]  /*09a0*/  @P2 IMAD.WIDE R24, R25, 0x4, R10 ;  /* 0x0000000419182825 */ /* 0x000fe400078e020a */
[----:B------:R-:W1:Y:S03]  /*09b0*/  @P3 LDC R26, c[0x0][0x3a0] ;  /* 0x0000e800ff1a3b82 */ /* 0x000e660000000800 */
[----:B------:R-:W2:Y:S04]  /*09c0*/  @P2 LDG.E R22, desc[UR6][R24.64] ;  /* 0x0000000618162981 */ /* 0x000ea8000c1e1900 */
[----:B------:R-:W3:Y:S01]  /*09d0*/  @P2 LDG.E R28, desc[UR6][R24.64+0x4] ;  /* 0x00000406181c2981 */ /* 0x000ee2000c1e1900 */
[C---:B0-----:R-:W-:Y:S01]  /*09e0*/  @P2 IMAD R19, R8.reuse, R21, R3 ;  /* 0x0000001508132224 */ /* 0x041fe200078e0203 */
[----:B------:R-:W-:-:S03]  /*09f0*/  @P2 IADD3 R8, PT, PT, R8, 0x2, RZ ;  /* 0x0000000208082810 */ /* 0x000fc60007ffe0ff */
[----:B------:R-:W-:Y:S01]  /*0a00*/  @P2 IMAD.WIDE R18, R19, 0x4, R14 ;  /* 0x0000000413122825 */ /* 0x000fe200078e020e */
[----:B------:R-:W-:-:S03]  /*0a10*/  @P3 IADD3 R9, PT, PT, R9, R8, RZ ;  /* 0x0000000809093210 */ /* 0x000fc60007ffe0ff */
[----:B-1----:R-:W-:Y:S02]  /*0a20*/  @P3 IMAD R27, R8, R26, R3 ;  /* 0x0000001a081b3224 */ /* 0x002fe400078e0203 */
[----:B------:R-:W-:Y:S02]  /*0a30*/  @P2 IMAD.WIDE R20, R21, 0x4, R18 ;  /* 0x0000000415142825 */ /* 0x000fe400078e0212 */
[----:B------:R-:W2:Y:S02]  /*0a40*/  @P2 LDG.E R18, desc[UR6][R18.64] ;  /* 0x0000000612122981 */ /* 0x000ea4000c1e1900 */
[----:B------:R-:W-:Y:S02]  /*0a50*/  @P3 IMAD.WIDE R8, R9, 0x4, R10 ;  /* 0x0000000409083825 */ /* 0x000fe400078e020a */
[----:B------:R-:W3:Y:S02]  /*0a60*/  @P2 LDG.E R20, desc[UR6][R20.64] ;  /* 0x0000000614142981 */ /* 0x000ee4000c1e1900 */
[----:B------:R-:W-:-:S02]  /*0a70*/  @P3 IMAD.WIDE R26, R27, 0x4, R14 ;  /* 0x000000041b1a3825 */ /* 0x000fc400078e020e */
[----:B------:R-:W4:Y:S04]  /*0a80*/  @P3 LDG.E R8, desc[UR6][R8.64] ;  /* 0x0000000608083981 */ /* 0x000f28000c1e1900 */
[----:B------:R-:W4:Y:S01]  /*0a90*/  @P3 LDG.E R26, desc[UR6][R26.64] ;  /* 0x000000061a1a3981 */ /* 0x000f22000c1e1900 */
[----:B--2--5:R-:W-:-:S04]  /*0aa0*/  @P2 IMAD R29, R22, R18, R23 ;  /* 0x00000012161d2224 */ /* 0x024fc800078e0217 */
[----:B---3--:R-:W-:-:S04]  /*0ab0*/  @P2 IMAD R23, R28, R20, R29 ;  /* 0x000000141c172224 */ /* 0x008fc800078e021d */
[----:B----4-:R-:W-:-:S07]  /*0ac0*/  @P3 IMAD R23, R8, R26, R23 ;  /* 0x0000001a08173224 */ /* 0x010fce00078e0217 */
.L_x_2:
[----:B-----5:R0:W-:Y:S01]  /*0ad0*/  STG.E desc[UR6][R16.64], R23 ;  /* 0x0000001710007986 */ /* 0x0201e2000c101906 */
[----:B------:R-:W-:Y:S05]  /*0ae0*/  @P1 BRA `(.L_x_4) ;  /* 0xfffffff800401947 */ /* 0x000fea000383ffff */
[----:B------:R-:W1:Y:S01]  /*0af0*/  I2F.U32.RP R10, R2 ;  /* 0x00000002000a7306 */ /* 0x000e620000209000 */
[----:B------:R-:W-:Y:S01]  /*0b00*/  IADD3 R5, PT, PT, R5, 0x1, RZ ;  /* 0x0000000105057810 */ /* 0x000fe20007ffe0ff */
[----:B------:R-:W-:-:S06]  /*0b10*/  UIADD3 UR4, UPT, UPT, UR4, 0x1, URZ ;  /* 0x0000000104047890 */ /* 0x000fcc000fffe0ff */
[----:B------:R-:W-:Y:S01]  /*0b20*/  ISETP.NE.AND P3, PT, R2, UR4, PT ;  /* 0x0000000402007c0c */ /* 0x000fe2000bf65270 */
[----:B-1----:R-:W1:Y:S02]  /*0b30*/  MUFU.RCP R10, R10 ;  /* 0x0000000a000a7308 */ /* 0x002e640000001000 */
[----:B-1----:R-:W-:-:S06]  /*0b40*/  IADD3 R8, PT, PT, R10, 0xffffffe, RZ ;  /* 0x0ffffffe0a087810 */ /* 0x002fcc0007ffe0ff */
[----:B------:R1:W2:Y:S02]  /*0b50*/  F2I.FTZ.U32.TRUNC.NTZ R9, R8 ;  /* 0x0000000800097305 */ /* 0x0002a4000021f000 */
[----:B-1----:R-:W-:Y:S01]  /*0b60*/  IMAD.MOV.U32 R8, RZ, RZ, RZ ;  /* 0x000000ffff087224 */ /* 0x002fe200078e00ff */
[----:B--2---:R-:W-:-:S05]  /*0b70*/  IADD3 R7, PT, PT, RZ, -R9, RZ ;  /* 0x80000009ff077210 */ /* 0x004fca0007ffe0ff */
[----:B------:R-:W-:-:S04]  /*0b80*/  IMAD R7, R7, R2, RZ ;  /* 0x0000000207077224 */ /* 0x000fc800078e02ff */
[----:B------:R-:W-:-:S06]  /*0b90*/  IMAD.HI.U32 R12, R9, R7, R8 ;  /* 0x00000007090c7227 */ /* 0x000fcc00078e0008 */
[----:B------:R-:W-:-:S05]  /*0ba0*/  IMAD.HI.U32 R7, R12, R5, RZ ;  /* 0x000000050c077227 */ /* 0x000fca00078e00ff */
[----:B------:R-:W-:-:S05]  /*0bb0*/  IADD3 R7, PT, PT, -R7, RZ, RZ ;  /* 0x000000ff07077210 */ /* 0x000fca0007ffe1ff */
[----:B------:R-:W-:Y:S01]  /*0bc0*/  IMAD R5, R2, R7, R5 ;  /* 0x0000000702057224 */ /* 0x000fe200078e0205 */
[----:B------:R-:W-:-:S04]  /*0bd0*/  IADD3 R7, PT, PT, R6, 0x1, RZ ;  /* 0x0000000106077810 */ /* 0x000fc80007ffe0ff */
[----:B------:R-:W-:-:S13]  /*0be0*/  ISETP.GE.U32.AND P1, PT, R5, R2, PT ;  /* 0x000000020500720c */ /* 0x000fda0003f26070 */
[-C--:B------:R-:W-:Y:S02]  /*0bf0*/  @P1 IADD3 R5, PT, PT, R5, -R2.reuse, RZ ;  /* 0x8000000205051210 */ /* 0x080fe40007ffe0ff */
[----:B------:R-:W-:Y:S02]  /*0c00*/  ISETP.NE.U32.AND P1, PT, R2, RZ, PT ;  /* 0x000000ff0200720c */ /* 0x000fe40003f25070 */
[----:B------:R-:W-:-:S13]  /*0c10*/  ISETP.GE.U32.AND P2, PT, R5, R2, PT ;  /* 0x000000020500720c */ /* 0x000fda0003f46070 */
[-C--:B------:R-:W-:Y:S02]  /*0c20*/  @P2 IADD3 R5, PT, PT, R5, -R2.reuse, RZ ;  /* 0x8000000205052210 */ /* 0x080fe40007ffe0ff */
[CC--:B------:R-:W-:Y:S02]  /*0c30*/  ISETP.NE.AND P2, PT, R7.reuse, R2.reuse, PT ;  /* 0x000000020700720c */ /* 0x0c0fe40003f45270 */
[----:B------:R-:W-:Y:S02]  /*0c40*/  @!P1 LOP3.LUT R5, RZ, R2, RZ, 0x33, !PT ;  /* 0x00000002ff059212 */ /* 0x000fe400078e33ff */
[----:B------:R-:W-:Y:S01]  /*0c50*/  SEL R6, R7, RZ, P2 ;  /* 0x000000ff07067207 */ /* 0x000fe20001000000 */
[----:B------:R-:W-:Y:S08]  /*0c60*/  @P3 BRA `(.L_x_5) ;  /* 0xfffffff400ac3947 */ /* 0x000ff0000383ffff */
[----:B------:R-:W-:Y:S05]  /*0c70*/  EXIT ;  /* 0x000000000000794d */ /* 0x000fea0003800000 */
.L_x_6:
[----:B------:R-:W-:-:S00]  /*0c80*/  BRA `(.L_x_6) ;  /* 0xfffffffc00fc7947 */ /* 0x000fc0000383ffff */
[----:B------:R-:W-:-:S00]  /*0c90*/  NOP ;  /* 0x0000000000007918 */ /* 0x000fc00000000000 */
        /* <DEDUP_REMOVED lines=14> */
.L_x_7:


//--------------------- .nv.shared.reserved.0     --------------------------
	.section	.nv.shared.reserved.0,"aw",@nobits
	.weak		__nv_reservedSMEM_offset_0_alias
	.size		__nv_reservedSMEM_offset_0_alias, 0, 64
	.other		__nv_reservedSMEM_offset_0_alias,@"STO_CUDA_RESERVED_SHARED STV_DEFAULT"
__nv_reservedSMEM_offset_0_alias:
	.zero		0
	.zero		64


//--------------------- .nv.constant0._Z12cannonKernel6MatrixS_S_ --------------------------
	.section	.nv.constant0._Z12cannonKernel6MatrixS_S_,"a",@progbits
	.sectionflags	@""
	.align	4
.nv.constant0._Z12cannonKernel6MatrixS_S_:
	.zero		968


//--------------------- SYMBOLS --------------------------

	.type		.nv.reservedSmem.offset0,@object
	.size		.nv.reservedSmem.offset0,0x4
